	.headerflags	@"EF_CUDA_TEXMODE_UNIFIED EF_CUDA_64BIT_ADDRESS EF_CUDA_ACCELERATORS EF_CUDA_SM90 EF_CUDA_VIRTUAL_SM(EF_CUDA_SM90)"
	.elftype	@"ET_EXEC"


//--------------------- .nv.info                  --------------------------
	.section	.nv.info,"",@"SHT_CUDA_INFO"
	.align	4


	//----- nvinfo : EIATTR_REGCOUNT
	.align		4
        /*0000*/ 	.byte	0x04, 0x2f
        /*0002*/ 	.short	(.L_1 - .L_0)
	.align		4
.L_0:
        /*0004*/ 	.word	index@(triton_poi_fused_clone_0)
        /*0008*/ 	.word	0x0000000e


	//----- nvinfo : EIATTR_MIN_STACK_SIZE
	.align		4
.L_1:
        /*000c*/ 	.byte	0x04, 0x12
        /*000e*/ 	.short	(.L_3 - .L_2)
	.align		4
.L_2:
        /*0010*/ 	.word	index@(triton_poi_fused_clone_0)
        /*0014*/ 	.word	0x00000000


	//----- nvinfo : EIATTR_FRAME_SIZE
	.align		4
.L_3:
        /*0018*/ 	.byte	0x04, 0x11
        /*001a*/ 	.short	(.L_5 - .L_4)
	.align		4
.L_4:
        /*001c*/ 	.word	index@(triton_poi_fused_clone_0)
        /*0020*/ 	.word	0x00000000


	//----- nvinfo : EIATTR_MIN_STACK_SIZE
	.align		4
.L_5:
        /*0024*/ 	.byte	0x04, 0x12
        /*0026*/ 	.short	(.L_7 - .L_6)
	.align		4
.L_6:
        /*0028*/ 	.word	index@(triton_poi_fused_clone_0)
        /*002c*/ 	.word	0x00000000
.L_7:


//--------------------- .nv.info.triton_poi_fused_clone_0 --------------------------
	.section	.nv.info.triton_poi_fused_clone_0,"",@"SHT_CUDA_INFO"
	.sectionflags	@""
	.align	4


	//----- nvinfo : EIATTR_CUDA_API_VERSION
	.align		4
        /*0000*/ 	.byte	0x04, 0x37
        /*0002*/ 	.short	(.L_9 - .L_8)
.L_8:
        /*0004*/ 	.word	0x0000007c


	//----- nvinfo : EIATTR_KPARAM_INFO
	.align		4
.L_9:
        /*0008*/ 	.byte	0x04, 0x17
        /*000a*/ 	.short	(.L_11 - .L_10)
.L_10:
        /*000c*/ 	.word	0x00000000
        /*0010*/ 	.short	0x0003
        /*0012*/ 	.short	0x0014
        /*0014*/ 	.byte	0x00, 0xf0, 0x11, 0x00


	//----- nvinfo : EIATTR_KPARAM_INFO
	.align		4
.L_11:
        /*0018*/ 	.byte	0x04, 0x17
        /*001a*/ 	.short	(.L_13 - .L_12)
.L_12:
        /*001c*/ 	.word	0x00000000
        /*0020*/ 	.short	0x0002
        /*0022*/ 	.short	0x0010
        /*0024*/ 	.byte	0x00, 0xf0, 0x11, 0x00


	//----- nvinfo : EIATTR_KPARAM_INFO
	.align		4
.L_13:
        /*0028*/ 	.byte	0x04, 0x17
        /*002a*/ 	.short	(.L_15 - .L_14)
.L_14:
        /*002c*/ 	.word	0x00000000
        /*0030*/ 	.short	0x0001
        /*0032*/ 	.short	0x0008
        /*0034*/ 	.byte	0x00, 0xf4, 0x21, 0x00


	//----- nvinfo : EIATTR_KPARAM_INFO
	.align		4
.L_15:
        /*0038*/ 	.byte	0x04, 0x17
        /*003a*/ 	.short	(.L_17 - .L_16)
.L_16:
        /*003c*/ 	.word	0x00000000
        /*0040*/ 	.short	0x0000
        /*0042*/ 	.short	0x0000
        /*0044*/ 	.byte	0x00, 0xf4, 0x21, 0x00


	//----- nvinfo : EIATTR_SPARSE_MMA_MASK
	.align		4
.L_17:
        /*0048*/ 	.byte	0x03, 0x50
        /*004a*/ 	.short	0x0000


	//----- nvinfo : EIATTR_MAXREG_COUNT
	.align		4
        /*004c*/ 	.byte	0x03, 0x1b
        /*004e*/ 	.short	0x00ff


	//----- nvinfo : EIATTR_EXIT_INSTR_OFFSETS
	.align		4
        /*0050*/ 	.byte	0x04, 0x1c
        /*0052*/ 	.short	(.L_19 - .L_18)


	//   ....[0]....
.L_18:
        /*0054*/ 	.word	0x00000340


	//   ....[1]....
        /*0058*/ 	.word	0x00000360


	//----- nvinfo : EIATTR_REQNTID
	.align		4
.L_19:
        /*005c*/ 	.byte	0x04, 0x10
        /*005e*/ 	.short	(.L_21 - .L_20)
.L_20:
        /*0060*/ 	.word	0x00000080
        /*0064*/ 	.word	0x00000001
        /*0068*/ 	.word	0x00000001


	//----- nvinfo : EIATTR_CBANK_PARAM_SIZE
	.align		4
.L_21:
        /*006c*/ 	.byte	0x03, 0x19
        /*006e*/ 	.short	0x0018


	//----- nvinfo : EIATTR_PARAM_CBANK
	.align		4
        /*0070*/ 	.byte	0x04, 0x0a
        /*0072*/ 	.short	(.L_23 - .L_22)
	.align		4
.L_22:
        /*0074*/ 	.word	index@(.nv.constant0.triton_poi_fused_clone_0)
        /*0078*/ 	.short	0x0210
        /*007a*/ 	.short	0x0018


	//----- nvinfo : EIATTR_SW_WAR
	.align		4
.L_23:
        /*007c*/ 	.byte	0x04, 0x36
        /*007e*/ 	.short	(.L_25 - .L_24)
.L_24:
        /*0080*/ 	.word	0x00000008
.L_25:


//--------------------- .nv.callgraph             --------------------------
	.section	.nv.callgraph,"",@"SHT_CUDA_CALLGRAPH"
	.align	4
	.sectionentsize	8
	.align		4
        /*0000*/ 	.word	0x00000000
	.align		4
        /*0004*/ 	.word	0xffffffff
	.align		4
        /*0008*/ 	.word	0x00000000
	.align		4
        /*000c*/ 	.word	0xfffffffe
	.align		4
        /*0010*/ 	.word	0x00000000
	.align		4
        /*0014*/ 	.word	0xfffffffd
	.align		4
        /*0018*/ 	.word	0x00000000
	.align		4
        /*001c*/ 	.word	0xfffffffc


//--------------------- .text.triton_poi_fused_clone_0 --------------------------
	.section	.text.triton_poi_fused_clone_0,"ax",@progbits
	.align	128
        .global         triton_poi_fused_clone_0
        .type           triton_poi_fused_clone_0,@function
        .size           triton_poi_fused_clone_0,(.L_x_1 - triton_poi_fused_clone_0)
        .other          triton_poi_fused_clone_0,@"STO_CUDA_ENTRY STV_DEFAULT"
triton_poi_fused_clone_0:
.text.triton_poi_fused_clone_0:
[----:B------:R-:W0:Y:S02]  /*0000*/  LDC R1, c[0x0][0x28] ;  /* 0x00000a00ff017b82 */ /* 0x000e240000000800 */
[----:B------:R-:W1:Y:S01]  /*0010*/  S2R R5, SR_TID.X ;  /* 0x0000000000057919 */ /* 0x000e620000002100 */
[----:B------:R-:W2:Y:S01]  /*0020*/  S2UR UR4, SR_CTAID.Y ;  /* 0x00000000000479c3 */ /* 0x000ea20000002600 */
[----:B------:R-:W3:Y:S01]  /*0030*/  S2R R9, SR_CTAID.X ;  /* 0x0000000000097919 */ /* 0x000ee20000002500 */
[----:B--2---:R-:W-:Y:S01]  /*0040*/  USHF.L.U32 UR4, UR4, 0x4, URZ ;  /* 0x0000000404047899 */ /* 0x004fe2000800063f */
[----:B-1----:R-:W-:Y:S01]  /*0050*/  SHF.R.U32.HI R0, RZ, 0x3, R5 ;  /* 0x00000003ff007819 */ /* 0x002fe20000011605 */
[----:B------:R-:W-:-:S03]  /*0060*/  IMAD.SHL.U32 R5, R5, 0x2, RZ ;  /* 0x0000000205057824 */ /* 0x000fc600078e00ff */
[----:B------:R-:W-:Y:S01]  /*0070*/  SGXT.U32 R0, R0, 0x4 ;  /* 0x000000040000781a */ /* 0x000fe20000000000 */
[----:B---3--:R-:W-:Y:S01]  /*0080*/  IMAD.SHL.U32 R4, R9, 0x10, RZ ;  /* 0x0000001009047824 */ /* 0x008fe200078e00ff */
[----:B------:R-:W-:Y:S02]  /*0090*/  SHF.R.U32.HI R10, RZ, 0x1b, R9 ;  /* 0x0000001bff0a7819 */ /* 0x000fe40000011609 */
[----:B------:R-:W-:Y:S01]  /*00a0*/  LOP3.LUT R0, R0, UR4, RZ, 0xfc, !PT ;  /* 0x0000000400007c12 */ /* 0x000fe2000f8efcff */
[----:B------:R-:W-:Y:S01]  /*00b0*/  ULDC.64 UR4, c[0x0][0x208] ;  /* 0x0000820000047ab9 */ /* 0x000fe20000000a00 */
[----:B------:R-:W-:Y:S01]  /*00c0*/  LOP3.LUT R5, R4, 0xe, R5, 0xf8, !PT ;  /* 0x0000000e04057812 */ /* 0x000fe200078ef805 */
[----:B------:R-:W-:Y:S01]  /*00d0*/  VIADD R4, R4, 0x1 ;  /* 0x0000000104047836 */ /* 0x000fe20000000000 */
[----:B------:R-:W-:-:S04]  /*00e0*/  SHF.R.S32.HI R3, RZ, 0x1f, R0 ;  /* 0x0000001fff037819 */ /* 0x000fc80000011400 */
[----:B------:R-:W-:-:S04]  /*00f0*/  LEA.HI R6, R3, R0, RZ, 0x2 ;  /* 0x0000000003067211 */ /* 0x000fc800078f10ff */
[C---:B------:R-:W-:Y:S01]  /*0100*/  LOP3.LUT R3, R6.reuse, 0xfffc, RZ, 0xc0, !PT ;  /* 0x0000fffc06037812 */ /* 0x040fe200078ec0ff */
[----:B------:R-:W-:-:S04]  /*0110*/  IMAD.SHL.U32 R6, R6, 0x10, RZ ;  /* 0x0000001006067824 */ /* 0x000fc800078e00ff */
[----:B------:R-:W-:-:S05]  /*0120*/  IMAD.IADD R3, R0, 0x1, -R3 ;  /* 0x0000000100037824 */ /* 0x000fca00078e0a03 */
[----:B------:R-:W-:-:S04]  /*0130*/  LOP3.LUT R2, R3, 0x80, RZ, 0xc0, !PT ;  /* 0x0000008003027812 */ /* 0x000fc800078ec0ff */
[----:B------:R-:W-:-:S04]  /*0140*/  LEA.HI R7, R2, R3, RZ, 0x19 ;  /* 0x0000000302077211 */ /* 0x000fc800078fc8ff */
[C---:B------:R-:W-:Y:S02]  /*0150*/  LOP3.LUT R2, R7.reuse, 0xfe, RZ, 0xc0, !PT ;  /* 0x000000fe07027812 */ /* 0x040fe400078ec0ff */
[----:B------:R-:W-:-:S03]  /*0160*/  PRMT R9, R7, 0x8880, RZ ;  /* 0x0000888007097816 */ /* 0x000fc600000000ff */
[----:B------:R-:W-:-:S05]  /*0170*/  IMAD.MOV R2, RZ, RZ, -R2 ;  /* 0x000000ffff027224 */ /* 0x000fca00078e0a02 */
[----:B------:R-:W-:-:S05]  /*0180*/  PRMT R8, R2, 0x7710, RZ ;  /* 0x0000771002087816 */ /* 0x000fca00000000ff */
[----:B------:R-:W-:Y:S02]  /*0190*/  IMAD.IADD R8, R3, 0x1, R8 ;  /* 0x0000000103087824 */ /* 0x000fe400078e0208 */
[----:B------:R-:W1:Y:S03]  /*01a0*/  LDC.64 R2, c[0x0][0x210] ;  /* 0x00008400ff027b82 */ /* 0x000e660000000a00 */
[----:B------:R-:W-:Y:S02]  /*01b0*/  LOP3.LUT R7, R8, 0xffff, RZ, 0xc0, !PT ;  /* 0x0000ffff08077812 */ /* 0x000fe400078ec0ff */
[----:B------:R-:W-:Y:S02]  /*01c0*/  LOP3.LUT R8, R6, 0xffffffc0, RZ, 0xc0, !PT ;  /* 0xffffffc006087812 */ /* 0x000fe400078ec0ff */
[----:B------:R-:W-:Y:S02]  /*01d0*/  PRMT R11, R7, 0x8880, RZ ;  /* 0x00008880070b7816 */ /* 0x000fe400000000ff */
[----:B------:R-:W-:-:S02]  /*01e0*/  SGXT.U32 R7, R10, 0x1 ;  /* 0x000000010a07781a */ /* 0x000fc40000000000 */
[----:B------:R-:W-:Y:S01]  /*01f0*/  SHF.R.S32.HI R6, RZ, 0x1, R9 ;  /* 0x00000001ff067819 */ /* 0x000fe20000011409 */
[----:B------:R-:W-:Y:S02]  /*0200*/  IMAD R9, R5, 0x4, R8 ;  /* 0x0000000405097824 */ /* 0x000fe400078e0208 */
[----:B------:R-:W-:Y:S01]  /*0210*/  IMAD.MOV.U32 R8, RZ, RZ, R11 ;  /* 0x000000ffff087224 */ /* 0x000fe200078e000b */
[----:B------:R-:W-:Y:S01]  /*0220*/  PRMT R6, R6, 0x9910, RZ ;  /* 0x0000991006067816 */ /* 0x000fe200000000ff */
[----:B------:R-:W-:Y:S01]  /*0230*/  IMAD.IADD R7, R4, 0x1, R7 ;  /* 0x0000000104077824 */ /* 0x000fe200078e0207 */
[----:B------:R-:W-:Y:S01]  /*0240*/  CS2R R10, SRZ ;  /* 0x00000000000a7805 */ /* 0x000fe2000001ff00 */
[----:B------:R-:W-:Y:S02]  /*0250*/  IMAD.IADD R8, R8, 0x1, R9 ;  /* 0x0000000108087824 */ /* 0x000fe400078e0209 */
[----:B------:R-:W-:Y:S01]  /*0260*/  IMAD.MOV.U32 R9, RZ, RZ, R6 ;  /* 0x000000ffff097224 */ /* 0x000fe200078e0006 */
[----:B------:R-:W-:-:S02]  /*0270*/  LOP3.LUT R7, R7, 0x7ffffff2, RZ, 0xc0, !PT ;  /* 0x7ffffff207077812 */ /* 0x000fc400078ec0ff */
[----:B------:R-:W-:Y:S01]  /*0280*/  VIMNMX R6, R0, R5, !PT ;  /* 0x0000000500067248 */ /* 0x000fe20007fe0100 */
[----:B------:R-:W-:Y:S02]  /*0290*/  IMAD R8, R9, 0x4, R8 ;  /* 0x0000000409087824 */ /* 0x000fe400078e0208 */
[----:B------:R-:W-:Y:S01]  /*02a0*/  IMAD.IADD R7, R4, 0x1, -R7 ;  /* 0x0000000104077824 */ /* 0x000fe200078e0a07 */
[----:B------:R-:W-:-:S03]  /*02b0*/  ISETP.GE.AND P0, PT, R6, 0x10, PT ;  /* 0x000000100600780c */ /* 0x000fc60003f06270 */
[----:B------:R-:W-:Y:S02]  /*02c0*/  IMAD R9, R7, 0x2, R8 ;  /* 0x0000000207097824 */ /* 0x000fe400078e0208 */
[----:B-1----:R-:W-:-:S04]  /*02d0*/  IMAD.WIDE R6, R8, 0x4, R2 ;  /* 0x0000000408067825 */ /* 0x002fc800078e0202 */
[----:B------:R-:W-:Y:S02]  /*02e0*/  IMAD.WIDE R2, R9, 0x4, R2 ;  /* 0x0000000409027825 */ /* 0x000fe400078e0202 */
[----:B------:R-:W1:Y:S02]  /*02f0*/  LDC.64 R8, c[0x0][0x218] ;  /* 0x00008600ff087b82 */ /* 0x000e640000000a00 */
[----:B------:R2:W5:Y:S04]  /*0300*/  @!P0 LDG.E R10, desc[UR4][R6.64] ;  /* 0x00000004060a8981 */ /* 0x000568000c1e1900 */
[----:B------:R2:W5:Y:S01]  /*0310*/  @!P0 LDG.E R11, desc[UR4][R2.64] ;  /* 0x00000004020b8981 */ /* 0x000562000c1e1900 */
[----:B------:R-:W-:-:S04]  /*0320*/  IMAD R5, R0, 0x10, R5 ;  /* 0x0000001000057824 */ /* 0x000fc800078e0205 */
[----:B-1----:R-:W-:Y:S01]  /*0330*/  IMAD.WIDE R4, R5, 0x4, R8 ;  /* 0x0000000405047825 */ /* 0x002fe200078e0208 */
[----:B--2---:R-:W-:Y:S06]  /*0340*/  @P0 EXIT ;  /* 0x000000000000094d */ /* 0x004fec0003800000 */
[----:B-----5:R-:W-:Y:S01]  /*0350*/  STG.E.64 desc[UR4][R4.64], R10 ;  /* 0x0000000a04007986 */ /* 0x020fe2000c101b04 */
[----:B------:R-:W-:Y:S05]  /*0360*/  EXIT ;  /* 0x000000000000794d */ /* 0x000fea0003800000 */
.L_x_0:
[----:B------:R-:W-:-:S00]  /*0370*/  BRA `(.L_x_0) ;  /* 0xfffffffc00fc7947 */ /* 0x000fc0000383ffff */
[----:B------:R-:W-:-:S00]  /*0380*/  NOP ;  /* 0x0000000000007918 */ /* 0x000fc00000000000 */
[----:B------:R-:W-:-:S00]  /*0390*/  NOP ;  /* 0x0000000000007918 */ /* 0x000fc00000000000 */
[----:B------:R-:W-:-:S00]  /*03a0*/  NOP ;  /* 0x0000000000007918 */ /* 0x000fc00000000000 */
[----:B------:R-:W-:-:S00]  /*03b0*/  NOP ;  /* 0x0000000000007918 */ /* 0x000fc00000000000 */
[----:B------:R-:W-:-:S00]  /*03c0*/  NOP ;  /* 0x0000000000007918 */ /* 0x000fc00000000000 */
[----:B------:R-:W-:-:S00]  /*03d0*/  NOP ;  /* 0x0000000000007918 */ /* 0x000fc00000000000 */
[----:B------:R-:W-:-:S00]  /*03e0*/  NOP ;  /* 0x0000000000007918 */ /* 0x000fc00000000000 */
[----:B------:R-:W-:-:S00]  /*03f0*/  NOP ;  /* 0x0000000000007918 */ /* 0x000fc00000000000 */
.L_x_1:


//--------------------- .nv.constant0.triton_poi_fused_clone_0 --------------------------
	.section	.nv.constant0.triton_poi_fused_clone_0,"a",@progbits
	.sectionflags	@""
	.align	4
.nv.constant0.triton_poi_fused_clone_0:
	.zero		552
